	.headerflags	@"EF_CUDA_TEXMODE_UNIFIED EF_CUDA_64BIT_ADDRESS EF_CUDA_ACCELERATORS EF_CUDA_SM90 EF_CUDA_VIRTUAL_SM(EF_CUDA_SM90)"
	.elftype	@"ET_EXEC"


//--------------------- .nv.info                  --------------------------
	.section	.nv.info,"",@"SHT_CUDA_INFO"
	.align	4


	//----- nvinfo : EIATTR_REGCOUNT
	.align		4
        /*0000*/ 	.byte	0x04, 0x2f
        /*0002*/ 	.short	(.L_1 - .L_0)
	.align		4
.L_0:
        /*0004*/ 	.word	index@(triton_poi_fused_convolution_15)
        /*0008*/ 	.word	0x00000011


	//----- nvinfo : EIATTR_MIN_STACK_SIZE
	.align		4
.L_1:
        /*000c*/ 	.byte	0x04, 0x12
        /*000e*/ 	.short	(.L_3 - .L_2)
	.align		4
.L_2:
        /*0010*/ 	.word	index@(triton_poi_fused_convolution_15)
        /*0014*/ 	.word	0x00000000


	//----- nvinfo : EIATTR_FRAME_SIZE
	.align		4
.L_3:
        /*0018*/ 	.byte	0x04, 0x11
        /*001a*/ 	.short	(.L_5 - .L_4)
	.align		4
.L_4:
        /*001c*/ 	.word	index@(triton_poi_fused_convolution_15)
        /*0020*/ 	.word	0x00000000


	//----- nvinfo : EIATTR_MIN_STACK_SIZE
	.align		4
.L_5:
        /*0024*/ 	.byte	0x04, 0x12
        /*0026*/ 	.short	(.L_7 - .L_6)
	.align		4
.L_6:
        /*0028*/ 	.word	index@(triton_poi_fused_convolution_15)
        /*002c*/ 	.word	0x00000000
.L_7:


//--------------------- .nv.info.triton_poi_fused_convolution_15 --------------------------
	.section	.nv.info.triton_poi_fused_convolution_15,"",@"SHT_CUDA_INFO"
	.sectionflags	@""
	.align	4


	//----- nvinfo : EIATTR_CUDA_API_VERSION
	.align		4
        /*0000*/ 	.byte	0x04, 0x37
        /*0002*/ 	.short	(.L_9 - .L_8)
.L_8:
        /*0004*/ 	.word	0x0000007c


	//----- nvinfo : EIATTR_KPARAM_INFO
	.align		4
.L_9:
        /*0008*/ 	.byte	0x04, 0x17
        /*000a*/ 	.short	(.L_11 - .L_10)
.L_10:
        /*000c*/ 	.word	0x00000000
        /*0010*/ 	.short	0x0004
        /*0012*/ 	.short	0x001c
        /*0014*/ 	.byte	0x00, 0xf0, 0x11, 0x00


	//----- nvinfo : EIATTR_KPARAM_INFO
	.align		4
.L_11:
        /*0018*/ 	.byte	0x04, 0x17
        /*001a*/ 	.short	(.L_13 - .L_12)
.L_12:
        /*001c*/ 	.word	0x00000000
        /*0020*/ 	.short	0x0003
        /*0022*/ 	.short	0x0018
        /*0024*/ 	.byte	0x00, 0xf0, 0x11, 0x00


	//----- nvinfo : EIATTR_KPARAM_INFO
	.align		4
.L_13:
        /*0028*/ 	.byte	0x04, 0x17
        /*002a*/ 	.short	(.L_15 - .L_14)
.L_14:
        /*002c*/ 	.word	0x00000000
        /*0030*/ 	.short	0x0002
        /*0032*/ 	.short	0x0010
        /*0034*/ 	.byte	0x00, 0xf4, 0x21, 0x00


	//----- nvinfo : EIATTR_KPARAM_INFO
	.align		4
.L_15:
        /*0038*/ 	.byte	0x04, 0x17
        /*003a*/ 	.short	(.L_17 - .L_16)
.L_16:
        /*003c*/ 	.word	0x00000000
        /*0040*/ 	.short	0x0001
        /*0042*/ 	.short	0x0008
        /*0044*/ 	.byte	0x00, 0xf4, 0x21, 0x00


	//----- nvinfo : EIATTR_KPARAM_INFO
	.align		4
.L_17:
        /*0048*/ 	.byte	0x04, 0x17
        /*004a*/ 	.short	(.L_19 - .L_18)
.L_18:
        /*004c*/ 	.word	0x00000000
        /*0050*/ 	.short	0x0000
        /*0052*/ 	.short	0x0000
        /*0054*/ 	.byte	0x00, 0xf4, 0x21, 0x00


	//----- nvinfo : EIATTR_SPARSE_MMA_MASK
	.align		4
.L_19:
        /*0058*/ 	.byte	0x03, 0x50
        /*005a*/ 	.short	0x0000


	//----- nvinfo : EIATTR_MAXREG_COUNT
	.align		4
        /*005c*/ 	.byte	0x03, 0x1b
        /*005e*/ 	.short	0x00ff


	//----- nvinfo : EIATTR_EXIT_INSTR_OFFSETS
	.align		4
        /*0060*/ 	.byte	0x04, 0x1c
        /*0062*/ 	.short	(.L_21 - .L_20)


	//   ....[0]....
.L_20:
        /*0064*/ 	.word	0x00000300


	//   ....[1]....
        /*0068*/ 	.word	0x00000350


	//----- nvinfo : EIATTR_REQNTID
	.align		4
.L_21:
        /*006c*/ 	.byte	0x04, 0x10
        /*006e*/ 	.short	(.L_23 - .L_22)
.L_22:
        /*0070*/ 	.word	0x00000080
        /*0074*/ 	.word	0x00000001
        /*0078*/ 	.word	0x00000001


	//----- nvinfo : EIATTR_CBANK_PARAM_SIZE
	.align		4
.L_23:
        /*007c*/ 	.byte	0x03, 0x19
        /*007e*/ 	.short	0x0020


	//----- nvinfo : EIATTR_PARAM_CBANK
	.align		4
        /*0080*/ 	.byte	0x04, 0x0a
        /*0082*/ 	.short	(.L_25 - .L_24)
	.align		4
.L_24:
        /*0084*/ 	.word	index@(.nv.constant0.triton_poi_fused_convolution_15)
        /*0088*/ 	.short	0x0210
        /*008a*/ 	.short	0x0020


	//----- nvinfo : EIATTR_SW_WAR
	.align		4
.L_25:
        /*008c*/ 	.byte	0x04, 0x36
        /*008e*/ 	.short	(.L_27 - .L_26)
.L_26:
        /*0090*/ 	.word	0x00000008
.L_27:


//--------------------- .nv.callgraph             --------------------------
	.section	.nv.callgraph,"",@"SHT_CUDA_CALLGRAPH"
	.align	4
	.sectionentsize	8
	.align		4
        /*0000*/ 	.word	0x00000000
	.align		4
        /*0004*/ 	.word	0xffffffff
	.align		4
        /*0008*/ 	.word	0x00000000
	.align		4
        /*000c*/ 	.word	0xfffffffe
	.align		4
        /*0010*/ 	.word	0x00000000
	.align		4
        /*0014*/ 	.word	0xfffffffd
	.align		4
        /*0018*/ 	.word	0x00000000
	.align		4
        /*001c*/ 	.word	0xfffffffc


//--------------------- .text.triton_poi_fused_convolution_15 --------------------------
	.section	.text.triton_poi_fused_convolution_15,"ax",@progbits
	.sectionflags	@"SHF_BARRIERS=1"
	.align	128
        .global         triton_poi_fused_convolution_15
        .type           triton_poi_fused_convolution_15,@function
        .size           triton_poi_fused_convolution_15,(.L_x_1 - triton_poi_fused_convolution_15)
        .other          triton_poi_fused_convolution_15,@"STO_CUDA_ENTRY STV_DEFAULT"
triton_poi_fused_convolution_15:
.text.triton_poi_fused_convolution_15:
[----:B------:R-:W0:Y:S02]  /*0000*/  LDC R1, c[0x0][0x28] ;  /* 0x00000a00ff017b82 */ /* 0x000e240000000800 */
[----:B------:R-:W1:Y:S01]  /*0010*/  S2R R14, SR_TID.X ;  /* 0x00000000000e7919 */ /* 0x000e620000002100 */
[----:B------:R-:W2:Y:S01]  /*0020*/  LDC.64 R6, c[0x0][0x218] ;  /* 0x00008600ff067b82 */ /* 0x000ea20000000a00 */
[----:B------:R-:W-:Y:S01]  /*0030*/  CS2R R12, SRZ ;  /* 0x00000000000c7805 */ /* 0x000fe2000001ff00 */
[----:B------:R-:W-:Y:S01]  /*0040*/  ULDC.64 UR6, c[0x0][0x208] ;  /* 0x0000820000067ab9 */ /* 0x000fe20000000a00 */
[----:B------:R-:W3:Y:S01]  /*0050*/  S2R R2, SR_CTAID.Y ;  /* 0x0000000000027919 */ /* 0x000ee20000002600 */
[----:B------:R-:W4:Y:S04]  /*0060*/  S2R R0, SR_CTAID.X ;  /* 0x0000000000007919 */ /* 0x000f280000002500 */
[----:B------:R-:W5:Y:S01]  /*0070*/  LDC.64 R4, c[0x0][0x210] ;  /* 0x00008400ff047b82 */ /* 0x000f620000000a00 */
[----:B-1----:R-:W-:-:S05]  /*0080*/  IMAD.SHL.U32 R3, R14, 0x2, RZ ;  /* 0x000000020e037824 */ /* 0x002fca00078e00ff */
[----:B------:R-:W-:Y:S02]  /*0090*/  LOP3.LUT R3, R3, 0xfe, RZ, 0xc0, !PT ;  /* 0x000000fe03037812 */ /* 0x000fe400078ec0ff */
[----:B----4-:R-:W-:Y:S02]  /*00a0*/  ISETP.GE.AND P0, PT, R0, 0x40, PT ;  /* 0x000000400000780c */ /* 0x010fe40003f06270 */
[----:B---3--:R-:W-:-:S04]  /*00b0*/  PRMT R8, R3, 0x6540, R2 ;  /* 0x0000654003087816 */ /* 0x008fc80000000002 */
[C---:B------:R-:W-:Y:S01]  /*00c0*/  ISETP.GE.AND P2, PT, R8.reuse, 0x98, PT ;  /* 0x000000980800780c */ /* 0x040fe20003f46270 */
[C---:B------:R-:W-:Y:S01]  /*00d0*/  IMAD.HI R9, R8.reuse, 0x6bca1af3, RZ ;  /* 0x6bca1af308097827 */ /* 0x040fe200078e02ff */
[----:B------:R-:W-:-:S04]  /*00e0*/  ISETP.LT.AND P1, PT, R8, 0x98, !P0 ;  /* 0x000000980800780c */ /* 0x000fc80004721270 */
[----:B------:R-:W-:-:S04]  /*00f0*/  SHF.R.U32.HI R10, RZ, 0x1f, R9 ;  /* 0x0000001fff0a7819 */ /* 0x000fc80000011609 */
[----:B------:R-:W-:-:S05]  /*0100*/  LEA.HI.SX32 R9, R9, R10, 0x1c ;  /* 0x0000000a09097211 */ /* 0x000fca00078fe2ff */
[----:B------:R-:W-:-:S04]  /*0110*/  IMAD R11, R9, -0x26, R8 ;  /* 0xffffffda090b7824 */ /* 0x000fc800078e0208 */
[----:B------:R-:W-:Y:S02]  /*0120*/  IMAD R10, R0, 0x26, R11 ;  /* 0x00000026000a7824 */ /* 0x000fe400078e020b */
[----:B--2---:R-:W-:-:S04]  /*0130*/  IMAD.WIDE R6, R11, 0x4, R6 ;  /* 0x000000040b067825 */ /* 0x004fc800078e0206 */
[----:B------:R-:W-:Y:S01]  /*0140*/  IMAD R9, R9, 0x980, R10 ;  /* 0x0000098009097824 */ /* 0x000fe200078e020a */
[----:B------:R-:W-:Y:S01]  /*0150*/  CS2R R10, SRZ ;  /* 0x00000000000a7805 */ /* 0x000fe2000001ff00 */
[----:B------:R-:W2:Y:S02]  /*0160*/  @!P2 LDG.E.EL.64 R12, desc[UR6][R6.64] ;  /* 0x00000006060ca981 */ /* 0x000ea4000c2e1b00 */
[----:B-----5:R-:W-:-:S05]  /*0170*/  IMAD.WIDE R4, R9, 0x4, R4 ;  /* 0x0000000409047825 */ /* 0x020fca00078e0204 */
[----:B------:R1:W2:Y:S01]  /*0180*/  @P1 LDG.E.EL.64 R10, desc[UR6][R4.64] ;  /* 0x00000006040a1981 */ /* 0x0002a2000c2e1b00 */
[----:B------:R-:W3:Y:S01]  /*0190*/  S2UR UR5, SR_CgaCtaId ;  /* 0x00000000000579c3 */ /* 0x000ee20000008800 */
[----:B------:R-:W-:Y:S01]  /*01a0*/  UMOV UR4, 0x400 ;  /* 0x0000040000047882 */ /* 0x000fe20000000000 */
[----:B------:R-:W-:-:S06]  /*01b0*/  LOP3.LUT R9, R14, 0x7f, RZ, 0xc0, !PT ;  /* 0x0000007f0e097812 */ /* 0x000fcc00078ec0ff */
[----:B-1----:R-:W1:Y:S01]  /*01c0*/  LDC.64 R4, c[0x0][0x220] ;  /* 0x00008800ff047b82 */ /* 0x002e620000000a00 */
[----:B---3--:R-:W-:-:S06]  /*01d0*/  UPRMT UR4, UR5, 0x654, UR4 ;  /* 0x0000065405047896 */ /* 0x008fcc0008000004 */
[----:B------:R-:W-:Y:S02]  /*01e0*/  LEA R8, R3, UR4, 0x3 ;  /* 0x0000000403087c11 */ /* 0x000fe4000f8e18ff */
[----:B------:R-:W-:Y:S01]  /*01f0*/  PRMT R3, R9, 0x6540, R2 ;  /* 0x0000654009037816 */ /* 0x000fe20000000002 */
[----:B------:R-:W-:-:S05]  /*0200*/  IMAD.SHL.U32 R2, R2, 0x100, RZ ;  /* 0x0000010002027824 */ /* 0x000fca00078e00ff */
[----:B------:R-:W-:Y:S02]  /*0210*/  LOP3.LUT R7, R2, 0x80, R9, 0xfe, !PT ;  /* 0x0000008002077812 */ /* 0x000fe400078efe09 */
[----:B------:R-:W-:Y:S02]  /*0220*/  ISETP.LT.AND P1, PT, R3, 0x98, !P0 ;  /* 0x000000980300780c */ /* 0x000fe40004721270 */
[----:B------:R-:W-:Y:S01]  /*0230*/  ISETP.LT.AND P0, PT, R7, 0x98, !P0 ;  /* 0x000000980700780c */ /* 0x000fe20004701270 */
[----:B------:R-:W-:-:S04]  /*0240*/  IMAD R3, R3, 0x40, R0 ;  /* 0x0000004003037824 */ /* 0x000fc800078e0200 */
[----:B-1----:R-:W-:-:S04]  /*0250*/  IMAD.WIDE R2, R3, 0x4, R4 ;  /* 0x0000000403027825 */ /* 0x002fc800078e0204 */
[----:B--2---:R-:W-:Y:S01]  /*0260*/  FADD R10, R12, R10 ;  /* 0x0000000a0c0a7221 */ /* 0x004fe20000000000 */
[----:B------:R-:W-:-:S04]  /*0270*/  FADD R11, R13, R11 ;  /* 0x0000000b0d0b7221 */ /* 0x000fc80000000000 */
[----:B------:R-:W-:Y:S04]  /*0280*/  STS [R8], R10 ;  /* 0x0000000a08007388 */ /* 0x000fe80000000800 */
[----:B------:R-:W-:Y:S01]  /*0290*/  STS [R8+0x8], R11 ;  /* 0x0000080b08007388 */ /* 0x000fe20000000800 */
[C---:B------:R-:W-:Y:S01]  /*02a0*/  LEA R12, R9.reuse, UR4, 0x3 ;  /* 0x00000004090c7c11 */ /* 0x040fe2000f8e18ff */
[----:B------:R-:W-:Y:S06]  /*02b0*/  BAR.SYNC.DEFER_BLOCKING 0x0 ;  /* 0x0000000000007b1d */ /* 0x000fec0000010000 */
[----:B------:R-:W1:Y:S01]  /*02c0*/  LDS R13, [R12] ;  /* 0x000000000c0d7984 */ /* 0x000e620000000800 */
[----:B------:R-:W-:-:S04]  /*02d0*/  LOP3.LUT R9, R9, 0x80, RZ, 0xfc, !PT ;  /* 0x0000008009097812 */ /* 0x000fc800078efcff */
[----:B------:R-:W-:Y:S01]  /*02e0*/  LEA R9, R9, UR4, 0x3 ;  /* 0x0000000409097c11 */ /* 0x000fe2000f8e18ff */
[----:B-1----:R1:W-:Y:S01]  /*02f0*/  @P1 STG.E desc[UR6][R2.64], R13 ;  /* 0x0000000d02001986 */ /* 0x0023e2000c101906 */
[----:B------:R-:W-:Y:S05]  /*0300*/  @!P0 EXIT ;  /* 0x000000000000894d */ /* 0x000fea0003800000 */
[----:B------:R-:W0:Y:S01]  /*0310*/  LDS R9, [R9] ;  /* 0x0000000009097984 */ /* 0x000e220000000800 */
[----:B-1----:R-:W-:-:S04]  /*0320*/  IMAD R3, R7, 0x40, R0 ;  /* 0x0000004007037824 */ /* 0x002fc800078e0200 */
[----:B------:R-:W-:-:S05]  /*0330*/  IMAD.WIDE R2, R3, 0x4, R4 ;  /* 0x0000000403027825 */ /* 0x000fca00078e0204 */
[----:B0-----:R-:W-:Y:S01]  /*0340*/  STG.E desc[UR6][R2.64], R9 ;  /* 0x0000000902007986 */ /* 0x001fe2000c101906 */
[----:B------:R-:W-:Y:S05]  /*0350*/  EXIT ;  /* 0x000000000000794d */ /* 0x000fea0003800000 */
.L_x_0:
[----:B------:R-:W-:-:S00]  /*0360*/  BRA `(.L_x_0) ;  /* 0xfffffffc00fc7947 */ /* 0x000fc0000383ffff */
[----:B------:R-:W-:-:S00]  /*0370*/  NOP ;  /* 0x0000000000007918 */ /* 0x000fc00000000000 */
        /* <DEDUP_REMOVED lines=8> */
.L_x_1:


//--------------------- .nv.shared.triton_poi_fused_convolution_15 --------------------------
	.section	.nv.shared.triton_poi_fused_convolution_15,"aw",@nobits
	.sectionflags	@""
	.align	16
	.zero		1024


//--------------------- .nv.constant0.triton_poi_fused_convolution_15 --------------------------
	.section	.nv.constant0.triton_poi_fused_convolution_15,"a",@progbits
	.sectionflags	@""
	.align	4
.nv.constant0.triton_poi_fused_convolution_15:
	.zero		560
